//
// Generated by NVIDIA NVVM Compiler
//
// Compiler Build ID: CL-36424714
// Cuda compilation tools, release 13.0, V13.0.88
// Based on NVVM 20.0.0
//

.version 9.0
.target sm_100
.address_size 64

	// .globl	_Z4gmxmPdiS_iS_i

.visible .entry _Z4gmxmPdiS_iS_i(
	.param .u64 .ptr .align 1 _Z4gmxmPdiS_iS_i_param_0,
	.param .u32 _Z4gmxmPdiS_iS_i_param_1,
	.param .u64 .ptr .align 1 _Z4gmxmPdiS_iS_i_param_2,
	.param .u32 _Z4gmxmPdiS_iS_i_param_3,
	.param .u64 .ptr .align 1 _Z4gmxmPdiS_iS_i_param_4,
	.param .u32 _Z4gmxmPdiS_iS_i_param_5
)
{
	.reg .pred 	%p<11>;
	.reg .b32 	%r<42>;
	.reg .b64 	%rd<41>;
	.reg .b64 	%fd<56>;

	ld.param.u64 	%rd6, [_Z4gmxmPdiS_iS_i_param_0];
	ld.param.u32 	%r20, [_Z4gmxmPdiS_iS_i_param_1];
	ld.param.u64 	%rd7, [_Z4gmxmPdiS_iS_i_param_2];
	ld.param.u32 	%r21, [_Z4gmxmPdiS_iS_i_param_3];
	ld.param.u64 	%rd5, [_Z4gmxmPdiS_iS_i_param_4];
	ld.param.u32 	%r22, [_Z4gmxmPdiS_iS_i_param_5];
	cvta.to.global.u64 	%rd1, %rd7;
	cvta.to.global.u64 	%rd2, %rd6;
	mov.u32 	%r23, %ntid.x;
	mov.u32 	%r24, %ctaid.x;
	mov.u32 	%r25, %tid.x;
	mad.lo.s32 	%r1, %r23, %r24, %r25;
	rem.s32 	%r2, %r1, %r20;
	mul.lo.s32 	%r26, %r22, %r20;
	setp.ge.s32 	%p1, %r1, %r26;
	@%p1 bra 	$L__BB0_13;
	cvta.to.global.u64 	%rd8, %rd5;
	mul.wide.s32 	%rd9, %r1, 8;
	add.s64 	%rd3, %rd8, %rd9;
	mov.b64 	%rd10, 0;
	st.global.u64 	[%rd3], %rd10;
	setp.lt.s32 	%p2, %r21, 1;
	@%p2 bra 	$L__BB0_13;
	div.s32 	%r28, %r1, %r20;
	mul.lo.s32 	%r3, %r28, %r21;
	and.b32  	%r4, %r21, 7;
	setp.lt.u32 	%p3, %r21, 8;
	mov.b32 	%r40, 0;
	mov.f64 	%fd53, 0d0000000000000000;
	@%p3 bra 	$L__BB0_5;
	and.b32  	%r40, %r21, 2147483640;
	neg.s32 	%r38, %r40;
	shl.b32 	%r7, %r20, 3;
	add.s64 	%rd4, %rd1, 32;
	mov.f64 	%fd53, 0d0000000000000000;
	mul.wide.s32 	%rd15, %r20, 8;
	mov.u32 	%r36, %r3;
	mov.u32 	%r37, %r2;
$L__BB0_4:
	.pragma "nounroll";
	mul.wide.s32 	%rd11, %r36, 8;
	add.s64 	%rd12, %rd4, %rd11;
	mul.wide.s32 	%rd13, %r37, 8;
	add.s64 	%rd14, %rd2, %rd13;
	ld.global.f64 	%fd10, [%rd14];
	ld.global.f64 	%fd11, [%rd12+-32];
	fma.rn.f64 	%fd12, %fd10, %fd11, %fd53;
	st.global.f64 	[%rd3], %fd12;
	add.s64 	%rd16, %rd14, %rd15;
	ld.global.f64 	%fd13, [%rd16];
	ld.global.f64 	%fd14, [%rd12+-24];
	fma.rn.f64 	%fd15, %fd13, %fd14, %fd12;
	st.global.f64 	[%rd3], %fd15;
	add.s64 	%rd17, %rd16, %rd15;
	ld.global.f64 	%fd16, [%rd17];
	ld.global.f64 	%fd17, [%rd12+-16];
	fma.rn.f64 	%fd18, %fd16, %fd17, %fd15;
	st.global.f64 	[%rd3], %fd18;
	add.s64 	%rd18, %rd17, %rd15;
	ld.global.f64 	%fd19, [%rd18];
	ld.global.f64 	%fd20, [%rd12+-8];
	fma.rn.f64 	%fd21, %fd19, %fd20, %fd18;
	st.global.f64 	[%rd3], %fd21;
	add.s64 	%rd19, %rd18, %rd15;
	ld.global.f64 	%fd22, [%rd19];
	ld.global.f64 	%fd23, [%rd12];
	fma.rn.f64 	%fd24, %fd22, %fd23, %fd21;
	st.global.f64 	[%rd3], %fd24;
	add.s64 	%rd20, %rd19, %rd15;
	ld.global.f64 	%fd25, [%rd20];
	ld.global.f64 	%fd26, [%rd12+8];
	fma.rn.f64 	%fd27, %fd25, %fd26, %fd24;
	st.global.f64 	[%rd3], %fd27;
	add.s64 	%rd21, %rd20, %rd15;
	ld.global.f64 	%fd28, [%rd21];
	ld.global.f64 	%fd29, [%rd12+16];
	fma.rn.f64 	%fd30, %fd28, %fd29, %fd27;
	st.global.f64 	[%rd3], %fd30;
	add.s64 	%rd22, %rd21, %rd15;
	ld.global.f64 	%fd31, [%rd22];
	ld.global.f64 	%fd32, [%rd12+24];
	fma.rn.f64 	%fd53, %fd31, %fd32, %fd30;
	st.global.f64 	[%rd3], %fd53;
	add.s32 	%r38, %r38, 8;
	add.s32 	%r37, %r37, %r7;
	add.s32 	%r36, %r36, 8;
	setp.ne.s32 	%p4, %r38, 0;
	@%p4 bra 	$L__BB0_4;
$L__BB0_5:
	setp.eq.s32 	%p5, %r4, 0;
	@%p5 bra 	$L__BB0_13;
	and.b32  	%r15, %r21, 3;
	setp.lt.u32 	%p6, %r4, 4;
	@%p6 bra 	$L__BB0_8;
	mad.lo.s32 	%r29, %r40, %r20, %r2;
	mul.wide.s32 	%rd23, %r29, 8;
	add.s64 	%rd24, %rd2, %rd23;
	ld.global.f64 	%fd33, [%rd24];
	add.s32 	%r30, %r40, %r3;
	mul.wide.s32 	%rd25, %r30, 8;
	add.s64 	%rd26, %rd1, %rd25;
	ld.global.f64 	%fd34, [%rd26];
	fma.rn.f64 	%fd35, %fd33, %fd34, %fd53;
	st.global.f64 	[%rd3], %fd35;
	mul.wide.s32 	%rd27, %r20, 8;
	add.s64 	%rd28, %rd24, %rd27;
	ld.global.f64 	%fd36, [%rd28];
	ld.global.f64 	%fd37, [%rd26+8];
	fma.rn.f64 	%fd38, %fd36, %fd37, %fd35;
	st.global.f64 	[%rd3], %fd38;
	add.s64 	%rd29, %rd28, %rd27;
	ld.global.f64 	%fd39, [%rd29];
	ld.global.f64 	%fd40, [%rd26+16];
	fma.rn.f64 	%fd41, %fd39, %fd40, %fd38;
	st.global.f64 	[%rd3], %fd41;
	add.s64 	%rd30, %rd29, %rd27;
	ld.global.f64 	%fd42, [%rd30];
	ld.global.f64 	%fd43, [%rd26+24];
	fma.rn.f64 	%fd53, %fd42, %fd43, %fd41;
	st.global.f64 	[%rd3], %fd53;
	add.s32 	%r40, %r40, 4;
$L__BB0_8:
	setp.eq.s32 	%p7, %r15, 0;
	@%p7 bra 	$L__BB0_13;
	setp.eq.s32 	%p8, %r15, 1;
	@%p8 bra 	$L__BB0_11;
	mad.lo.s32 	%r31, %r40, %r20, %r2;
	mul.wide.s32 	%rd31, %r31, 8;
	add.s64 	%rd32, %rd2, %rd31;
	ld.global.f64 	%fd44, [%rd32];
	add.s32 	%r32, %r40, %r3;
	mul.wide.s32 	%rd33, %r32, 8;
	add.s64 	%rd34, %rd1, %rd33;
	ld.global.f64 	%fd45, [%rd34];
	fma.rn.f64 	%fd46, %fd44, %fd45, %fd53;
	st.global.f64 	[%rd3], %fd46;
	mul.wide.s32 	%rd35, %r20, 8;
	add.s64 	%rd36, %rd32, %rd35;
	ld.global.f64 	%fd47, [%rd36];
	ld.global.f64 	%fd48, [%rd34+8];
	fma.rn.f64 	%fd53, %fd47, %fd48, %fd46;
	st.global.f64 	[%rd3], %fd53;
	add.s32 	%r40, %r40, 2;
$L__BB0_11:
	and.b32  	%r33, %r21, 1;
	setp.eq.b32 	%p9, %r33, 1;
	not.pred 	%p10, %p9;
	@%p10 bra 	$L__BB0_13;
	mad.lo.s32 	%r34, %r40, %r20, %r2;
	mul.wide.s32 	%rd37, %r34, 8;
	add.s64 	%rd38, %rd2, %rd37;
	ld.global.f64 	%fd49, [%rd38];
	add.s32 	%r35, %r40, %r3;
	mul.wide.s32 	%rd39, %r35, 8;
	add.s64 	%rd40, %rd1, %rd39;
	ld.global.f64 	%fd50, [%rd40];
	fma.rn.f64 	%fd51, %fd49, %fd50, %fd53;
	st.global.f64 	[%rd3], %fd51;
$L__BB0_13:
	ret;

}
	// .globl	_Z5gadd2PdS_i
.visible .entry _Z5gadd2PdS_i(
	.param .u64 .ptr .align 1 _Z5gadd2PdS_i_param_0,
	.param .u64 .ptr .align 1 _Z5gadd2PdS_i_param_1,
	.param .u32 _Z5gadd2PdS_i_param_2
)
{
	.reg .pred 	%p<2>;
	.reg .b32 	%r<6>;
	.reg .b64 	%rd<8>;
	.reg .b64 	%fd<4>;

	ld.param.u64 	%rd1, [_Z5gadd2PdS_i_param_0];
	ld.param.u64 	%rd2, [_Z5gadd2PdS_i_param_1];
	ld.param.u32 	%r2, [_Z5gadd2PdS_i_param_2];
	mov.u32 	%r3, %ntid.x;
	mov.u32 	%r4, %ctaid.x;
	mov.u32 	%r5, %tid.x;
	mad.lo.s32 	%r1, %r3, %r4, %r5;
	setp.ge.s32 	%p1, %r1, %r2;
	@%p1 bra 	$L__BB1_2;
	cvta.to.global.u64 	%rd3, %rd2;
	cvta.to.global.u64 	%rd4, %rd1;
	mul.wide.s32 	%rd5, %r1, 8;
	add.s64 	%rd6, %rd3, %rd5;
	ld.global.f64 	%fd1, [%rd6];
	add.s64 	%rd7, %rd4, %rd5;
	ld.global.f64 	%fd2, [%rd7];
	add.f64 	%fd3, %fd1, %fd2;
	st.global.f64 	[%rd7], %fd3;
$L__BB1_2:
	ret;

}
	// .globl	_Z4geomiPdS_S_S_
.visible .entry _Z4geomiPdS_S_S_(
	.param .u32 _Z4geomiPdS_S_S__param_0,
	.param .u64 .ptr .align 1 _Z4geomiPdS_S_S__param_1,
	.param .u64 .ptr .align 1 _Z4geomiPdS_S_S__param_2,
	.param .u64 .ptr .align 1 _Z4geomiPdS_S_S__param_3,
	.param .u64 .ptr .align 1 _Z4geomiPdS_S_S__param_4
)
{
	.reg .pred 	%p<2>;
	.reg .b32 	%r<7>;
	.reg .b64 	%rd<16>;
	.reg .b64 	%fd<19>;

	ld.param.u32 	%r2, [_Z4geomiPdS_S_S__param_0];
	ld.param.u64 	%rd2, [_Z4geomiPdS_S_S__param_2];
	ld.param.u64 	%rd3, [_Z4geomiPdS_S_S__param_3];
	ld.param.u64 	%rd4, [_Z4geomiPdS_S_S__param_4];
	mov.u32 	%r3, %ntid.x;
	mov.u32 	%r4, %ctaid.x;
	mov.u32 	%r5, %tid.x;
	mad.lo.s32 	%r1, %r3, %r4, %r5;
	setp.ge.s32 	%p1, %r1, %r2;
	@%p1 bra 	$L__BB2_2;
	ld.param.u64 	%rd15, [_Z4geomiPdS_S_S__param_1];
	cvta.to.global.u64 	%rd5, %rd4;
	cvta.to.global.u64 	%rd6, %rd15;
	cvta.to.global.u64 	%rd7, %rd2;
	cvta.to.global.u64 	%rd8, %rd3;
	mul.lo.s32 	%r6, %r1, 6;
	mul.wide.s32 	%rd9, %r6, 8;
	add.s64 	%rd10, %rd5, %rd9;
	ld.global.f64 	%fd1, [%rd10];
	mul.wide.s32 	%rd11, %r1, 8;
	add.s64 	%rd12, %rd6, %rd11;
	ld.global.f64 	%fd2, [%rd12];
	ld.global.f64 	%fd3, [%rd10+8];
	add.s64 	%rd13, %rd7, %rd11;
	ld.global.f64 	%fd4, [%rd13];
	mul.f64 	%fd5, %fd3, %fd4;
	fma.rn.f64 	%fd6, %fd1, %fd2, %fd5;
	ld.global.f64 	%fd7, [%rd10+16];
	add.s64 	%rd14, %rd8, %rd11;
	ld.global.f64 	%fd8, [%rd14];
	fma.rn.f64 	%fd9, %fd7, %fd8, %fd6;
	ld.global.f64 	%fd10, [%rd10+24];
	mul.f64 	%fd11, %fd10, %fd4;
	fma.rn.f64 	%fd12, %fd3, %fd2, %fd11;
	ld.global.f64 	%fd13, [%rd10+32];
	fma.rn.f64 	%fd14, %fd13, %fd8, %fd12;
	mul.f64 	%fd15, %fd13, %fd4;
	fma.rn.f64 	%fd16, %fd7, %fd2, %fd15;
	ld.global.f64 	%fd17, [%rd10+40];
	fma.rn.f64 	%fd18, %fd17, %fd8, %fd16;
	st.global.f64 	[%rd12], %fd9;
	st.global.f64 	[%rd13], %fd14;
	st.global.f64 	[%rd14], %fd18;
$L__BB2_2:
	ret;

}


// ===== COMPILED SASS (sm_100) =====

	.target	sm_100

	.elftype	@"ET_EXEC"


//--------------------- .note.nv.tkinfo           --------------------------
	.section	.note.nv.tkinfo,"",@"SHT_NOTE"
	.sectionflags	@"SHF_NOTE_NV_TKINFO"
	.tkinfo
        /*0018*/ 	.word	0x00000002
        /*0030*/ 	.string	""
        /*0030*/ 	.string	"ptxas"
        /*0030*/ 	.string	"Cuda compilation tools, release 13.0, V13.0.88"
        /*0030*/ 	.string	"Build cuda_13.0.r13.0/compiler.36424714_0"
        /*0030*/ 	.string	"-arch sm_100 -m 64 "



//--------------------- .note.nv.cuinfo           --------------------------
	.section	.note.nv.cuinfo,"",@"SHT_NOTE"
	.sectionflags	@"SHF_NOTE_NV_CUINFO"
        /*0018*/ 	.short	0x0002
        /*001a*/ 	.short	0x0064
        /*001c*/ 	.short	0x0082
	.zero		2


//--------------------- .nv.info                  --------------------------
	.section	.nv.info,"",@"SHT_CUDA_INFO"
	.align	4


	//----- nvinfo : EIATTR_REGCOUNT
	.align		4
        /*0000*/ 	.byte	0x04, 0x2f
        /*0002*/ 	.short	(.L_1 - .L_0)
	.align		4
.L_0:
        /*0004*/ 	.word	index@(_Z4gmxmPdiS_iS_i)
        /*0008*/ 	.word	0x0000001e


	//----- nvinfo : EIATTR_FRAME_SIZE
	.align		4
.L_1:
        /*000c*/ 	.byte	0x04, 0x11
        /*000e*/ 	.short	(.L_3 - .L_2)
	.align		4
.L_2:
        /*0010*/ 	.word	index@(_Z4gmxmPdiS_iS_i)
        /*0014*/ 	.word	0x00000000


	//----- nvinfo : EIATTR_REGCOUNT
	.align		4
.L_3:
        /*0018*/ 	.byte	0x04, 0x2f
        /*001a*/ 	.short	(.L_5 - .L_4)
	.align		4
.L_4:
        /*001c*/ 	.word	index@(_Z5gadd2PdS_i)
        /*0020*/ 	.word	0x0000000a


	//----- nvinfo : EIATTR_FRAME_SIZE
	.align		4
.L_5:
        /*0024*/ 	.byte	0x04, 0x11
        /*0026*/ 	.short	(.L_7 - .L_6)
	.align		4
.L_6:
        /*0028*/ 	.word	index@(_Z5gadd2PdS_i)
        /*002c*/ 	.word	0x00000000


	//----- nvinfo : EIATTR_REGCOUNT
	.align		4
.L_7:
        /*0030*/ 	.byte	0x04, 0x2f
        /*0032*/ 	.short	(.L_9 - .L_8)
	.align		4
.L_8:
        /*0034*/ 	.word	index@(_Z4geomiPdS_S_S_)
        /*0038*/ 	.word	0x00000020


	//----- nvinfo : EIATTR_FRAME_SIZE
	.align		4
.L_9:
        /*003c*/ 	.byte	0x04, 0x11
        /*003e*/ 	.short	(.L_11 - .L_10)
	.align		4
.L_10:
        /*0040*/ 	.word	index@(_Z4geomiPdS_S_S_)
        /*0044*/ 	.word	0x00000000


	//----- nvinfo : EIATTR_MIN_STACK_SIZE
	.align		4
.L_11:
        /*0048*/ 	.byte	0x04, 0x12
        /*004a*/ 	.short	(.L_13 - .L_12)
	.align		4
.L_12:
        /*004c*/ 	.word	index@(_Z4geomiPdS_S_S_)
        /*0050*/ 	.word	0x00000000


	//----- nvinfo : EIATTR_MIN_STACK_SIZE
	.align		4
.L_13:
        /*0054*/ 	.byte	0x04, 0x12
        /*0056*/ 	.short	(.L_15 - .L_14)
	.align		4
.L_14:
        /*0058*/ 	.word	index@(_Z5gadd2PdS_i)
        /*005c*/ 	.word	0x00000000


	//----- nvinfo : EIATTR_MIN_STACK_SIZE
	.align		4
.L_15:
        /*0060*/ 	.byte	0x04, 0x12
        /*0062*/ 	.short	(.L_17 - .L_16)
	.align		4
.L_16:
        /*0064*/ 	.word	index@(_Z4gmxmPdiS_iS_i)
        /*0068*/ 	.word	0x00000000
.L_17:


//--------------------- .nv.compat                --------------------------
	.section	.nv.compat,"",@"SHT_CUDA_COMPAT_INFO"
	.align	4
        /*0000*/ 	.byte	0x02, 0x09, 0x00, 0x00, 0x02, 0x02, 0x01, 0x00, 0x02, 0x05, 0x05, 0x00, 0x03, 0x07, 0x01, 0x01
        /*0010*/ 	.byte	0x02, 0x03, 0x00, 0x00, 0x02, 0x06, 0x01, 0x00, 0x04, 0x0b, 0x08, 0x00, 0x01, 0x00, 0x00, 0x00
        /*0020*/ 	.byte	0x00, 0x00, 0x00, 0x00


//--------------------- .nv.info._Z4geomiPdS_S_S_ --------------------------
	.section	.nv.info._Z4geomiPdS_S_S_,"",@"SHT_CUDA_INFO"
	.sectionflags	@""
	.align	4


	//----- nvinfo : EIATTR_CUDA_API_VERSION
	.align		4
        /*0000*/ 	.byte	0x04, 0x37
        /*0002*/ 	.short	(.L_19 - .L_18)
.L_18:
        /*0004*/ 	.word	0x00000082


	//----- nvinfo : EIATTR_KPARAM_INFO
	.align		4
.L_19:
        /*0008*/ 	.byte	0x04, 0x17
        /*000a*/ 	.short	(.L_21 - .L_20)
.L_20:
        /*000c*/ 	.word	0x00000000
        /*0010*/ 	.short	0x0004
        /*0012*/ 	.short	0x0020
        /*0014*/ 	.byte	0x00, 0xf5, 0x21, 0x00


	//----- nvinfo : EIATTR_KPARAM_INFO
	.align		4
.L_21:
        /*0018*/ 	.byte	0x04, 0x17
        /*001a*/ 	.short	(.L_23 - .L_22)
.L_22:
        /*001c*/ 	.word	0x00000000
        /*0020*/ 	.short	0x0003
        /*0022*/ 	.short	0x0018
        /*0024*/ 	.byte	0x00, 0xf5, 0x21, 0x00


	//----- nvinfo : EIATTR_KPARAM_INFO
	.align		4
.L_23:
        /*0028*/ 	.byte	0x04, 0x17
        /*002a*/ 	.short	(.L_25 - .L_24)
.L_24:
        /*002c*/ 	.word	0x00000000
        /*0030*/ 	.short	0x0002
        /*0032*/ 	.short	0x0010
        /*0034*/ 	.byte	0x00, 0xf5, 0x21, 0x00


	//----- nvinfo : EIATTR_KPARAM_INFO
	.align		4
.L_25:
        /*0038*/ 	.byte	0x04, 0x17
        /*003a*/ 	.short	(.L_27 - .L_26)
.L_26:
        /*003c*/ 	.word	0x00000000
        /*0040*/ 	.short	0x0001
        /*0042*/ 	.short	0x0008
        /*0044*/ 	.byte	0x00, 0xf5, 0x21, 0x00


	//----- nvinfo : EIATTR_KPARAM_INFO
	.align		4
.L_27:
        /*0048*/ 	.byte	0x04, 0x17
        /*004a*/ 	.short	(.L_29 - .L_28)
.L_28:
        /*004c*/ 	.word	0x00000000
        /*0050*/ 	.short	0x0000
        /*0052*/ 	.short	0x0000
        /*0054*/ 	.byte	0x00, 0xf0, 0x11, 0x00


	//----- nvinfo : EIATTR_SPARSE_MMA_MASK
	.align		4
.L_29:
        /*0058*/ 	.byte	0x03, 0x50
        /*005a*/ 	.short	0x0000


	//----- nvinfo : EIATTR_MAXREG_COUNT
	.align		4
        /*005c*/ 	.byte	0x03, 0x1b
        /*005e*/ 	.short	0x00ff


	//----- nvinfo : EIATTR_MERCURY_ISA_VERSION
	.align		4
        /*0060*/ 	.byte	0x03, 0x5f
        /*0062*/ 	.short	0x0101


	//----- nvinfo : EIATTR_VRC_CTA_INIT_COUNT
	.align		4
        /*0064*/ 	.byte	0x02, 0x4a
	.zero		1
	.zero		1


	//----- nvinfo : EIATTR_EXIT_INSTR_OFFSETS
	.align		4
        /*0068*/ 	.byte	0x04, 0x1c
        /*006a*/ 	.short	(.L_31 - .L_30)


	//   ....[0]....
.L_30:
        /*006c*/ 	.word	0x00000070


	//   ....[1]....
        /*0070*/ 	.word	0x00000270


	//----- nvinfo : EIATTR_CBANK_PARAM_SIZE
	.align		4
.L_31:
        /*0074*/ 	.byte	0x03, 0x19
        /*0076*/ 	.short	0x0028


	//----- nvinfo : EIATTR_PARAM_CBANK
	.align		4
        /*0078*/ 	.byte	0x04, 0x0a
        /*007a*/ 	.short	(.L_33 - .L_32)
	.align		4
.L_32:
        /*007c*/ 	.word	index@(.nv.constant0._Z4geomiPdS_S_S_)
        /*0080*/ 	.short	0x0380
        /*0082*/ 	.short	0x0028


	//----- nvinfo : EIATTR_SW_WAR
	.align		4
.L_33:
        /*0084*/ 	.byte	0x04, 0x36
        /*0086*/ 	.short	(.L_35 - .L_34)
.L_34:
        /*0088*/ 	.word	0x00000008
.L_35:


//--------------------- .nv.info._Z5gadd2PdS_i    --------------------------
	.section	.nv.info._Z5gadd2PdS_i,"",@"SHT_CUDA_INFO"
	.sectionflags	@""
	.align	4


	//----- nvinfo : EIATTR_CUDA_API_VERSION
	.align		4
        /*0000*/ 	.byte	0x04, 0x37
        /*0002*/ 	.short	(.L_37 - .L_36)
.L_36:
        /*0004*/ 	.word	0x00000082


	//----- nvinfo : EIATTR_KPARAM_INFO
	.align		4
.L_37:
        /*0008*/ 	.byte	0x04, 0x17
        /*000a*/ 	.short	(.L_39 - .L_38)
.L_38:
        /*000c*/ 	.word	0x00000000
        /*0010*/ 	.short	0x0002
        /*0012*/ 	.short	0x0010
        /*0014*/ 	.byte	0x00, 0xf0, 0x11, 0x00


	//----- nvinfo : EIATTR_KPARAM_INFO
	.align		4
.L_39:
        /*0018*/ 	.byte	0x04, 0x17
        /*001a*/ 	.short	(.L_41 - .L_40)
.L_40:
        /*001c*/ 	.word	0x00000000
        /*0020*/ 	.short	0x0001
        /*0022*/ 	.short	0x0008
        /*0024*/ 	.byte	0x00, 0xf5, 0x21, 0x00


	//----- nvinfo : EIATTR_KPARAM_INFO
	.align		4
.L_41:
        /*0028*/ 	.byte	0x04, 0x17
        /*002a*/ 	.short	(.L_43 - .L_42)
.L_42:
        /*002c*/ 	.word	0x00000000
        /*0030*/ 	.short	0x0000
        /*0032*/ 	.short	0x0000
        /*0034*/ 	.byte	0x00, 0xf5, 0x21, 0x00


	//----- nvinfo : EIATTR_SPARSE_MMA_MASK
	.align		4
.L_43:
        /*0038*/ 	.byte	0x03, 0x50
        /*003a*/ 	.short	0x0000


	//----- nvinfo : EIATTR_MAXREG_COUNT
	.align		4
        /*003c*/ 	.byte	0x03, 0x1b
        /*003e*/ 	.short	0x00ff


	//----- nvinfo : EIATTR_MERCURY_ISA_VERSION
	.align		4
        /*0040*/ 	.byte	0x03, 0x5f
        /*0042*/ 	.short	0x0101


	//----- nvinfo : EIATTR_VRC_CTA_INIT_COUNT
	.align		4
        /*0044*/ 	.byte	0x02, 0x4a
	.zero		1
	.zero		1


	//----- nvinfo : EIATTR_EXIT_INSTR_OFFSETS
	.align		4
        /*0048*/ 	.byte	0x04, 0x1c
        /*004a*/ 	.short	(.L_45 - .L_44)


	//   ....[0]....
.L_44:
        /*004c*/ 	.word	0x00000070


	//   ....[1]....
        /*0050*/ 	.word	0x00000110


	//----- nvinfo : EIATTR_CBANK_PARAM_SIZE
	.align		4
.L_45:
        /*0054*/ 	.byte	0x03, 0x19
        /*0056*/ 	.short	0x0014


	//----- nvinfo : EIATTR_PARAM_CBANK
	.align		4
        /*0058*/ 	.byte	0x04, 0x0a
        /*005a*/ 	.short	(.L_47 - .L_46)
	.align		4
.L_46:
        /*005c*/ 	.word	index@(.nv.constant0._Z5gadd2PdS_i)
        /*0060*/ 	.short	0x0380
        /*0062*/ 	.short	0x0014


	//----- nvinfo : EIATTR_SW_WAR
	.align		4
.L_47:
        /*0064*/ 	.byte	0x04, 0x36
        /*0066*/ 	.short	(.L_49 - .L_48)
.L_48:
        /*0068*/ 	.word	0x00000008
.L_49:


//--------------------- .nv.info._Z4gmxmPdiS_iS_i --------------------------
	.section	.nv.info._Z4gmxmPdiS_iS_i,"",@"SHT_CUDA_INFO"
	.sectionflags	@""
	.align	4


	//----- nvinfo : EIATTR_CUDA_API_VERSION
	.align		4
        /*0000*/ 	.byte	0x04, 0x37
        /*0002*/ 	.short	(.L_51 - .L_50)
.L_50:
        /*0004*/ 	.word	0x00000082


	//----- nvinfo : EIATTR_KPARAM_INFO
	.align		4
.L_51:
        /*0008*/ 	.byte	0x04, 0x17
        /*000a*/ 	.short	(.L_53 - .L_52)
.L_52:
        /*000c*/ 	.word	0x00000000
        /*0010*/ 	.short	0x0005
        /*0012*/ 	.short	0x0028
        /*0014*/ 	.byte	0x00, 0xf0, 0x11, 0x00


	//----- nvinfo : EIATTR_KPARAM_INFO
	.align		4
.L_53:
        /*0018*/ 	.byte	0x04, 0x17
        /*001a*/ 	.short	(.L_55 - .L_54)
.L_54:
        /*001c*/ 	.word	0x00000000
        /*0020*/ 	.short	0x0004
        /*0022*/ 	.short	0x0020
        /*0024*/ 	.byte	0x00, 0xf5, 0x21, 0x00


	//----- nvinfo : EIATTR_KPARAM_INFO
	.align		4
.L_55:
        /*0028*/ 	.byte	0x04, 0x17
        /*002a*/ 	.short	(.L_57 - .L_56)
.L_56:
        /*002c*/ 	.word	0x00000000
        /*0030*/ 	.short	0x0003
        /*0032*/ 	.short	0x0018
        /*0034*/ 	.byte	0x00, 0xf0, 0x11, 0x00


	//----- nvinfo : EIATTR_KPARAM_INFO
	.align		4
.L_57:
        /*0038*/ 	.byte	0x04, 0x17
        /*003a*/ 	.short	(.L_59 - .L_58)
.L_58:
        /*003c*/ 	.word	0x00000000
        /*0040*/ 	.short	0x0002
        /*0042*/ 	.short	0x0010
        /*0044*/ 	.byte	0x00, 0xf5, 0x21, 0x00


	//----- nvinfo : EIATTR_KPARAM_INFO
	.align		4
.L_59:
        /*0048*/ 	.byte	0x04, 0x17
        /*004a*/ 	.short	(.L_61 - .L_60)
.L_60:
        /*004c*/ 	.word	0x00000000
        /*0050*/ 	.short	0x0001
        /*0052*/ 	.short	0x0008
        /*0054*/ 	.byte	0x00, 0xf0, 0x11, 0x00


	//----- nvinfo : EIATTR_KPARAM_INFO
	.align		4
.L_61:
        /*0058*/ 	.byte	0x04, 0x17
        /*005a*/ 	.short	(.L_63 - .L_62)
.L_62:
        /*005c*/ 	.word	0x00000000
        /*0060*/ 	.short	0x0000
        /*0062*/ 	.short	0x0000
        /*0064*/ 	.byte	0x00, 0xf5, 0x21, 0x00


	//----- nvinfo : EIATTR_SPARSE_MMA_MASK
	.align		4
.L_63:
        /*0068*/ 	.byte	0x03, 0x50
        /*006a*/ 	.short	0x0000


	//----- nvinfo : EIATTR_MAXREG_COUNT
	.align		4
        /*006c*/ 	.byte	0x03, 0x1b
        /*006e*/ 	.short	0x00ff


	//----- nvinfo : EIATTR_MERCURY_ISA_VERSION
	.align		4
        /*0070*/ 	.byte	0x03, 0x5f
        /*0072*/ 	.short	0x0101


	//----- nvinfo : EIATTR_VRC_CTA_INIT_COUNT
	.align		4
        /*0074*/ 	.byte	0x02, 0x4a
	.zero		1
	.zero		1


	//----- nvinfo : EIATTR_EXIT_INSTR_OFFSETS
	.align		4
        /*0078*/ 	.byte	0x04, 0x1c
        /*007a*/ 	.short	(.L_65 - .L_64)


	//   ....[0]....
.L_64:
        /*007c*/ 	.word	0x00000130


	//   ....[1]....
        /*0080*/ 	.word	0x000001f0


	//   ....[2]....
        /*0084*/ 	.word	0x00000700


	//   ....[3]....
        /*0088*/ 	.word	0x000008f0


	//   ....[4]....
        /*008c*/ 	.word	0x00000a40


	//   ....[5]....
        /*0090*/ 	.word	0x00000af0


	//----- nvinfo : EIATTR_CBANK_PARAM_SIZE
	.align		4
.L_65:
        /*0094*/ 	.byte	0x03, 0x19
        /*0096*/ 	.short	0x002c


	//----- nvinfo : EIATTR_PARAM_CBANK
	.align		4
        /*0098*/ 	.byte	0x04, 0x0a
        /*009a*/ 	.short	(.L_67 - .L_66)
	.align		4
.L_66:
        /*009c*/ 	.word	index@(.nv.constant0._Z4gmxmPdiS_iS_i)
        /*00a0*/ 	.short	0x0380
        /*00a2*/ 	.short	0x002c


	//----- nvinfo : EIATTR_SW_WAR
	.align		4
.L_67:
        /*00a4*/ 	.byte	0x04, 0x36
        /*00a6*/ 	.short	(.L_69 - .L_68)
.L_68:
        /*00a8*/ 	.word	0x00000008
.L_69:


//--------------------- .nv.callgraph             --------------------------
	.section	.nv.callgraph,"",@"SHT_CUDA_CALLGRAPH"
	.align	4
	.sectionentsize	8
	.align		4
        /*0000*/ 	.word	0x00000000
	.align		4
        /*0004*/ 	.word	0xffffffff
	.align		4
        /*0008*/ 	.word	0x00000000
	.align		4
        /*000c*/ 	.word	0xfffffffe
	.align		4
        /*0010*/ 	.word	0x00000000
	.align		4
        /*0014*/ 	.word	0xfffffffd
	.align		4
        /*0018*/ 	.word	0x00000000
	.align		4
        /*001c*/ 	.word	0xfffffffc


//--------------------- .text._Z4geomiPdS_S_S_    --------------------------
	.section	.text._Z4geomiPdS_S_S_,"ax",@progbits
	.align	128
        .global         _Z4geomiPdS_S_S_
        .type           _Z4geomiPdS_S_S_,@function
        .size           _Z4geomiPdS_S_S_,(.L_x_7 - _Z4geomiPdS_S_S_)
        .other          _Z4geomiPdS_S_S_,@"STO_CUDA_ENTRY STV_DEFAULT"
_Z4geomiPdS_S_S_:
.text._Z4geomiPdS_S_S_:
[----:B------:R-:W-:Y:S01]  /*0000*/  LDC R1, c[0x0][0x37c] ;  /* 0x0000df00ff017b82 */ /* 0x000fe20000000800 */
[----:B------:R-:W0:Y:S01]  /*0010*/  S2R R17, SR_CTAID.X ;  /* 0x0000000000117919 */ /* 0x000e220000002500 */
[----:B------:R-:W0:Y:S01]  /*0020*/  LDCU UR4, c[0x0][0x360] ;  /* 0x00006c00ff0477ac */ /* 0x000e220008000800 */
[----:B------:R-:W0:Y:S01]  /*0030*/  S2R R0, SR_TID.X ;  /* 0x0000000000007919 */ /* 0x000e220000002100 */
[----:B------:R-:W1:Y:S01]  /*0040*/  LDCU UR5, c[0x0][0x380] ;  /* 0x00007000ff0577ac */ /* 0x000e620008000800 */
[----:B0-----:R-:W-:-:S05]  /*0050*/  IMAD R17, R17, UR4, R0 ;  /* 0x0000000411117c24 */ /* 0x001fca000f8e0200 */
[----:B-1----:R-:W-:-:S13]  /*0060*/  ISETP.GE.AND P0, PT, R17, UR5, PT ;  /* 0x0000000511007c0c */ /* 0x002fda000bf06270 */
[----:B------:R-:W-:Y:S05]  /*0070*/  @P0 EXIT ;  /* 0x000000000000094d */ /* 0x000fea0003800000 */
[----:B------:R-:W0:Y:S01]  /*0080*/  LDC.64 R26, c[0x0][0x3a0] ;  /* 0x0000e800ff1a7b82 */ /* 0x000e220000000a00 */
[----:B------:R-:W1:Y:S01]  /*0090*/  LDCU.64 UR4, c[0x0][0x358] ;  /* 0x00006b00ff0477ac */ /* 0x000e620008000a00 */
[----:B------:R-:W-:-:S06]  /*00a0*/  IMAD R5, R17, 0x6, RZ ;  /* 0x0000000611057824 */ /* 0x000fcc00078e02ff */
[----:B------:R-:W2:Y:S08]  /*00b0*/  LDC.64 R2, c[0x0][0x390] ;  /* 0x0000e400ff027b82 */ /* 0x000eb00000000a00 */
[----:B------:R-:W3:Y:S08]  /*00c0*/  LDC.64 R6, c[0x0][0x388] ;  /* 0x0000e200ff067b82 */ /* 0x000ef00000000a00 */
[----:B------:R-:W4:Y:S01]  /*00d0*/  LDC.64 R14, c[0x0][0x398] ;  /* 0x0000e600ff0e7b82 */ /* 0x000f220000000a00 */
[----:B0-----:R-:W-:-:S05]  /*00e0*/  IMAD.WIDE R26, R5, 0x8, R26 ;  /* 0x00000008051a7825 */ /* 0x001fca00078e021a */
[----:B-1----:R-:W5:Y:S01]  /*00f0*/  LDG.E.64 R24, desc[UR4][R26.64+0x18] ;  /* 0x000018041a187981 */ /* 0x002f62000c1e1b00 */
[----:B--2---:R-:W-:-:S03]  /*0100*/  IMAD.WIDE R2, R17, 0x8, R2 ;  /* 0x0000000811027825 */ /* 0x004fc600078e0202 */
[----:B------:R-:W2:Y:S04]  /*0110*/  LDG.E.64 R4, desc[UR4][R26.64+0x8] ;  /* 0x000008041a047981 */ /* 0x000ea8000c1e1b00 */
[----:B------:R-:W5:Y:S01]  /*0120*/  LDG.E.64 R20, desc[UR4][R2.64] ;  /* 0x0000000402147981 */ /* 0x000f62000c1e1b00 */
[----:B---3--:R-:W-:-:S03]  /*0130*/  IMAD.WIDE R6, R17, 0x8, R6 ;  /* 0x0000000811067825 */ /* 0x008fc600078e0206 */
[----:B------:R-:W3:Y:S04]  /*0140*/  LDG.E.64 R8, desc[UR4][R26.64+0x20] ;  /* 0x000020041a087981 */ /* 0x000ee8000c1e1b00 */
[----:B------:R-:W3:Y:S01]  /*0150*/  LDG.E.64 R10, desc[UR4][R6.64] ;  /* 0x00000004060a7981 */ /* 0x000ee2000c1e1b00 */
[----:B----4-:R-:W-:-:S03]  /*0160*/  IMAD.WIDE R14, R17, 0x8, R14 ;  /* 0x00000008110e7825 */ /* 0x010fc600078e020e */
[----:B------:R-:W4:Y:S04]  /*0170*/  LDG.E.64 R12, desc[UR4][R26.64] ;  /* 0x000000041a0c7981 */ /* 0x000f28000c1e1b00 */
[----:B------:R-:W4:Y:S04]  /*0180*/  LDG.E.64 R16, desc[UR4][R26.64+0x10] ;  /* 0x000010041a107981 */ /* 0x000f28000c1e1b00 */
[----:B------:R-:W4:Y:S04]  /*0190*/  LDG.E.64 R18, desc[UR4][R14.64] ;  /* 0x000000040e127981 */ /* 0x000f28000c1e1b00 */
[----:B------:R-:W4:Y:S01]  /*01a0*/  LDG.E.64 R22, desc[UR4][R26.64+0x28] ;  /* 0x000028041a167981 */ /* 0x000f22000c1e1b00 */
[----:B-----5:R-:W-:-:S02]  /*01b0*/  DMUL R28, R20, R24 ;  /* 0x00000018141c7228 */ /* 0x020fc40000000000 */
[----:B--2---:R-:W-:Y:S02]  /*01c0*/  DMUL R24, R4, R20 ;  /* 0x0000001404187228 */ /* 0x004fe40000000000 */
[----:B---3--:R-:W-:-:S04]  /*01d0*/  DMUL R20, R20, R8 ;  /* 0x0000000814147228 */ /* 0x008fc80000000000 */
[----:B------:R-:W-:Y:S02]  /*01e0*/  DFMA R28, R10, R4, R28 ;  /* 0x000000040a1c722b */ /* 0x000fe4000000001c */
[----:B----4-:R-:W-:Y:S02]  /*01f0*/  DFMA R12, R12, R10, R24 ;  /* 0x0000000a0c0c722b */ /* 0x010fe40000000018 */
[----:B------:R-:W-:-:S06]  /*0200*/  DFMA R20, R10, R16, R20 ;  /* 0x000000100a14722b */ /* 0x000fcc0000000014 */
[----:B------:R-:W-:Y:S02]  /*0210*/  DFMA R12, R16, R18, R12 ;  /* 0x00000012100c722b */ /* 0x000fe4000000000c */
[C---:B------:R-:W-:Y:S02]  /*0220*/  DFMA R28, R18.reuse, R8, R28 ;  /* 0x00000008121c722b */ /* 0x040fe4000000001c */
[----:B------:R-:W-:-:S03]  /*0230*/  DFMA R20, R18, R22, R20 ;  /* 0x000000161214722b */ /* 0x000fc60000000014 */
[----:B------:R-:W-:Y:S04]  /*0240*/  STG.E.64 desc[UR4][R6.64], R12 ;  /* 0x0000000c06007986 */ /* 0x000fe8000c101b04 */
[----:B------:R-:W-:Y:S04]  /*0250*/  STG.E.64 desc[UR4][R2.64], R28 ;  /* 0x0000001c02007986 */ /* 0x000fe8000c101b04 */
[----:B------:R-:W-:Y:S01]  /*0260*/  STG.E.64 desc[UR4][R14.64], R20 ;  /* 0x000000140e007986 */ /* 0x000fe2000c101b04 */
[----:B------:R-:W-:Y:S05]  /*0270*/  EXIT ;  /* 0x000000000000794d */ /* 0x000fea0003800000 */
.L_x_0:
[----:B------:R-:W-:-:S00]  /*0280*/  BRA `(.L_x_0) ;  /* 0xfffffffc00fc7947 */ /* 0x000fc0000383ffff */
[----:B------:R-:W-:-:S00]  /*0290*/  NOP ;  /* 0x0000000000007918 */ /* 0x000fc00000000000 */
        /* <DEDUP_REMOVED lines=14> */
.L_x_7:


//--------------------- .text._Z5gadd2PdS_i       --------------------------
	.section	.text._Z5gadd2PdS_i,"ax",@progbits
	.align	128
        .global         _Z5gadd2PdS_i
        .type           _Z5gadd2PdS_i,@function
        .size           _Z5gadd2PdS_i,(.L_x_8 - _Z5gadd2PdS_i)
        .other          _Z5gadd2PdS_i,@"STO_CUDA_ENTRY STV_DEFAULT"
_Z5gadd2PdS_i:
.text._Z5gadd2PdS_i:
        /* <DEDUP_REMOVED lines=9> */
[----:B------:R-:W1:Y:S07]  /*0090*/  LDCU.64 UR4, c[0x0][0x358] ;  /* 0x00006b00ff0477ac */ /* 0x000e6e0008000a00 */
[----:B------:R-:W2:Y:S01]  /*00a0*/  LDC.64 R4, c[0x0][0x380] ;  /* 0x0000e000ff047b82 */ /* 0x000ea20000000a00 */
[----:B0-----:R-:W-:-:S06]  /*00b0*/  IMAD.WIDE R2, R7, 0x8, R2 ;  /* 0x0000000807027825 */ /* 0x001fcc00078e0202 */
[----:B-1----:R-:W3:Y:S01]  /*00c0*/  LDG.E.64 R2, desc[UR4][R2.64] ;  /* 0x0000000402027981 */ /* 0x002ee2000c1e1b00 */
[----:B--2---:R-:W-:-:S05]  /*00d0*/  IMAD.WIDE R4, R7, 0x8, R4 ;  /* 0x0000000807047825 */ /* 0x004fca00078e0204 */
[----:B------:R-:W3:Y:S02]  /*00e0*/  LDG.E.64 R6, desc[UR4][R4.64] ;  /* 0x0000000404067981 */ /* 0x000ee4000c1e1b00 */
[----:B---3--:R-:W-:-:S07]  /*00f0*/  DADD R6, R2, R6 ;  /* 0x0000000002067229 */ /* 0x008fce0000000006 */
[----:B------:R-:W-:Y:S01]  /*0100*/  STG.E.64 desc[UR4][R4.64], R6 ;  /* 0x0000000604007986 */ /* 0x000fe2000c101b04 */
[----:B------:R-:W-:Y:S05]  /*0110*/  EXIT ;  /* 0x000000000000794d */ /* 0x000fea0003800000 */
.L_x_1:
        /* <DEDUP_REMOVED lines=14> */
.L_x_8:


//--------------------- .text._Z4gmxmPdiS_iS_i    --------------------------
	.section	.text._Z4gmxmPdiS_iS_i,"ax",@progbits
	.align	128
        .global         _Z4gmxmPdiS_iS_i
        .type           _Z4gmxmPdiS_iS_i,@function
        .size           _Z4gmxmPdiS_iS_i,(.L_x_9 - _Z4gmxmPdiS_iS_i)
        .other          _Z4gmxmPdiS_iS_i,@"STO_CUDA_ENTRY STV_DEFAULT"
_Z4gmxmPdiS_iS_i:
.text._Z4gmxmPdiS_iS_i:
[----:B------:R-:W-:Y:S08]  /*0000*/  LDC R1, c[0x0][0x37c] ;  /* 0x0000df00ff017b82 */ /* 0x000ff00000000800 */
[----:B------:R-:W0:Y:S01]  /*0010*/  LDC R0, c[0x0][0x388] ;  /* 0x0000e200ff007b82 */ /* 0x000e220000000800 */
[----:B------:R-:W1:Y:S01]  /*0020*/  S2R R5, SR_CTAID.X ;  /* 0x0000000000057919 */ /* 0x000e620000002500 */
[----:B------:R-:W1:Y:S01]  /*0030*/  LDCU UR4, c[0x0][0x360] ;  /* 0x00006c00ff0477ac */ /* 0x000e620008000800 */
[----:B------:R-:W1:Y:S01]  /*0040*/  S2R R6, SR_TID.X ;  /* 0x0000000000067919 */ /* 0x000e620000002100 */
[----:B------:R-:W2:Y:S01]  /*0050*/  LDCU UR5, c[0x0][0x3a8] ;  /* 0x00007500ff0577ac */ /* 0x000ea20008000800 */
[----:B0-----:R-:W-:-:S04]  /*0060*/  IABS R7, R0 ;  /* 0x0000000000077213 */ /* 0x001fc80000000000 */
[----:B------:R-:W0:Y:S01]  /*0070*/  I2F.RP R4, R7 ;  /* 0x0000000700047306 */ /* 0x000e220000209400 */
[----:B-1----:R-:W-:Y:S02]  /*0080*/  IMAD R5, R5, UR4, R6 ;  /* 0x0000000405057c24 */ /* 0x002fe4000f8e0206 */
[----:B--2---:R-:W-:-:S05]  /*0090*/  IMAD R6, R0, UR5, RZ ;  /* 0x0000000500067c24 */ /* 0x004fca000f8e02ff */
[----:B0-----:R-:W0:Y:S01]  /*00a0*/  MUFU.RCP R4, R4 ;  /* 0x0000000400047308 */ /* 0x001e220000001000 */
[----:B------:R-:W-:Y:S02]  /*00b0*/  ISETP.GE.AND P0, PT, R5, R6, PT ;  /* 0x000000060500720c */ /* 0x000fe40003f06270 */
[----:B0-----:R-:W-:Y:S02]  /*00c0*/  IADD3 R2, PT, PT, R4, 0xffffffe, RZ ;  /* 0x0ffffffe04027810 */ /* 0x001fe40007ffe0ff */
[----:B------:R-:W-:-:S03]  /*00d0*/  IABS R4, R5 ;  /* 0x0000000500047213 */ /* 0x000fc60000000000 */
[----:B------:R0:W1:Y:S02]  /*00e0*/  F2I.FTZ.U32.TRUNC.NTZ R3, R2 ;  /* 0x0000000200037305 */ /* 0x000064000021f000 */
[----:B0-----:R-:W-:Y:S02]  /*00f0*/  HFMA2 R2, -RZ, RZ, 0, 0 ;  /* 0x00000000ff027431 */ /* 0x001fe400000001ff */
[----:B-1----:R-:W-:-:S04]  /*0100*/  IMAD.MOV R8, RZ, RZ, -R3 ;  /* 0x000000ffff087224 */ /* 0x002fc800078e0a03 */
[----:B------:R-:W-:-:S04]  /*0110*/  IMAD R9, R8, R7, RZ ;  /* 0x0000000708097224 */ /* 0x000fc800078e02ff */
[----:B------:R-:W-:Y:S01]  /*0120*/  IMAD.HI.U32 R3, R3, R9, R2 ;  /* 0x0000000903037227 */ /* 0x000fe200078e0002 */
[----:B------:R-:W-:Y:S06]  /*0130*/  @P0 EXIT ;  /* 0x000000000000094d */ /* 0x000fec0003800000 */
[----:B------:R-:W0:Y:S01]  /*0140*/  LDC R2, c[0x0][0x398] ;  /* 0x0000e600ff027b82 */ /* 0x000e220000000800 */
[----:B------:R-:W-:Y:S01]  /*0150*/  IMAD.HI.U32 R3, R3, R4, RZ ;  /* 0x0000000403037227 */ /* 0x000fe200078e00ff */
[----:B------:R-:W1:Y:S03]  /*0160*/  LDCU.64 UR6, c[0x0][0x358] ;  /* 0x00006b00ff0677ac */ /* 0x000e660008000a00 */
[----:B------:R-:W-:-:S03]  /*0170*/  IMAD.MOV R6, RZ, RZ, -R3 ;  /* 0x000000ffff067224 */ /* 0x000fc600078e0a03 */
[----:B------:R-:W2:Y:S01]  /*0180*/  LDC.64 R10, c[0x0][0x3a0] ;  /* 0x0000e800ff0a7b82 */ /* 0x000ea20000000a00 */
[----:B------:R-:W-:-:S05]  /*0190*/  IMAD R4, R7, R6, R4 ;  /* 0x0000000607047224 */ /* 0x000fca00078e0204 */
[----:B------:R-:W-:Y:S02]  /*01a0*/  ISETP.GT.U32.AND P3, PT, R7, R4, PT ;  /* 0x000000040700720c */ /* 0x000fe40003f64070 */
[----:B0-----:R-:W-:-:S11]  /*01b0*/  ISETP.GE.AND P0, PT, R2, 0x1, PT ;  /* 0x000000010200780c */ /* 0x001fd60003f06270 */
[----:B------:R-:W-:Y:S01]  /*01c0*/  @!P3 IADD3 R4, PT, PT, R4, -R7, RZ ;  /* 0x800000070404b210 */ /* 0x000fe20007ffe0ff */
[----:B--2---:R-:W-:-:S05]  /*01d0*/  IMAD.WIDE R10, R5, 0x8, R10 ;  /* 0x00000008050a7825 */ /* 0x004fca00078e020a */
[----:B-1----:R0:W-:Y:S01]  /*01e0*/  STG.E.64 desc[UR6][R10.64], RZ ;  /* 0x000000ff0a007986 */ /* 0x0021e2000c101b06 */
[----:B------:R-:W-:Y:S05]  /*01f0*/  @!P0 EXIT ;  /* 0x000000000000894d */ /* 0x000fea0003800000 */
[----:B------:R-:W-:Y:S01]  /*0200*/  ISETP.GE.U32.AND P2, PT, R4, R7, PT ;  /* 0x000000070400720c */ /* 0x000fe20003f46070 */
[----:B------:R-:W-:Y:S01]  /*0210*/  @!P3 VIADD R3, R3, 0x1 ;  /* 0x000000010303b836 */ /* 0x000fe20000000000 */
[C---:B------:R-:W-:Y:S02]  /*0220*/  LOP3.LUT R6, R5.reuse, R0, RZ, 0x3c, !PT ;  /* 0x0000000005067212 */ /* 0x040fe400078e3cff */
[----:B------:R-:W-:Y:S02]  /*0230*/  CS2R R16, SRZ ;  /* 0x0000000000107805 */ /* 0x000fe4000001ff00 */
[----:B------:R-:W-:Y:S02]  /*0240*/  ISETP.GE.AND P0, PT, R5, RZ, PT ;  /* 0x000000ff0500720c */ /* 0x000fe40003f06270 */
[----:B------:R-:W-:Y:S02]  /*0250*/  ISETP.GE.AND P1, PT, R6, RZ, PT ;  /* 0x000000ff0600720c */ /* 0x000fe40003f26270 */
[----:B------:R-:W-:-:S02]  /*0260*/  ISETP.GT.U32.AND P3, PT, R7, R4, PT ;  /* 0x000000040700720c */ /* 0x000fc40003f64070 */
[----:B------:R-:W-:Y:S01]  /*0270*/  IADD3 R5, PT, PT, R4, -R7, RZ ;  /* 0x8000000704057210 */ /* 0x000fe20007ffe0ff */
[----:B------:R-:W-:-:S03]  /*0280*/  @P2 VIADD R3, R3, 0x1 ;  /* 0x0000000103032836 */ /* 0x000fc60000000000 */
[----:B------:R-:W-:Y:S02]  /*0290*/  SEL R5, R5, R4, !P3 ;  /* 0x0000000405057207 */ /* 0x000fe40005800000 */
[----:B------:R-:W-:Y:S02]  /*02a0*/  ISETP.GE.U32.AND P3, PT, R2, 0x8, PT ;  /* 0x000000080200780c */ /* 0x000fe40003f66070 */
[----:B------:R-:W-:Y:S02]  /*02b0*/  MOV R7, R3 ;  /* 0x0000000300077202 */ /* 0x000fe40000000f00 */
[----:B------:R-:W-:Y:S02]  /*02c0*/  ISETP.NE.AND P2, PT, R0, RZ, PT ;  /* 0x000000ff0000720c */ /* 0x000fe40003f45270 */
[----:B------:R-:W-:Y:S01]  /*02d0*/  LOP3.LUT R4, RZ, R0, RZ, 0x33, !PT ;  /* 0x00000000ff047212 */ /* 0x000fe200078e33ff */
[----:B------:R-:W-:Y:S01]  /*02e0*/  @!P1 IMAD.MOV R7, RZ, RZ, -R7 ;  /* 0x000000ffff079224 */ /* 0x000fe200078e0a07 */
[----:B------:R-:W-:-:S02]  /*02f0*/  @!P0 IADD3 R5, PT, PT, -R5, RZ, RZ ;  /* 0x000000ff05058210 */ /* 0x000fc40007ffe1ff */
[----:B------:R-:W-:Y:S02]  /*0300*/  LOP3.LUT R3, R2, 0x7, RZ, 0xc0, !PT ;  /* 0x0000000702037812 */ /* 0x000fe400078ec0ff */
[C---:B------:R-:W-:Y:S02]  /*0310*/  SEL R7, R4.reuse, R7, !P2 ;  /* 0x0000000704077207 */ /* 0x040fe40005000000 */
[----:B------:R-:W-:Y:S01]  /*0320*/  SEL R5, R4, R5, !P2 ;  /* 0x0000000504057207 */ /* 0x000fe20005000000 */
[----:B------:R-:W-:Y:S01]  /*0330*/  IMAD.MOV.U32 R4, RZ, RZ, RZ ;  /* 0x000000ffff047224 */ /* 0x000fe200078e00ff */
[----:B------:R-:W-:Y:S01]  /*0340*/  ISETP.NE.AND P1, PT, R3, RZ, PT ;  /* 0x000000ff0300720c */ /* 0x000fe20003f25270 */
[----:B------:R-:W-:Y:S01]  /*0350*/  IMAD R7, R7, R2, RZ ;  /* 0x0000000207077224 */ /* 0x000fe200078e02ff */
[----:B------:R-:W-:Y:S11]  /*0360*/  @!P3 BRA `(.L_x_2) ;  /* 0x0000000000e4b947 */ /* 0x000ff60003800000 */
[----:B------:R-:W1:Y:S01]  /*0370*/  LDCU.64 UR4, c[0x0][0x390] ;  /* 0x00007200ff0477ac */ /* 0x000e620008000a00 */
[----:B------:R-:W-:Y:S01]  /*0380*/  LOP3.LUT R4, R2, 0x7ffffff8, RZ, 0xc0, !PT ;  /* 0x7ffffff802047812 */ /* 0x000fe200078ec0ff */
[----:B------:R-:W-:Y:S01]  /*0390*/  IMAD.MOV.U32 R9, RZ, RZ, R5 ;  /* 0x000000ffff097224 */ /* 0x000fe200078e0005 */
[----:B------:R-:W-:Y:S02]  /*03a0*/  MOV R8, R7 ;  /* 0x0000000700087202 */ /* 0x000fe40000000f00 */
[----:B------:R-:W-:Y:S02]  /*03b0*/  CS2R R16, SRZ ;  /* 0x0000000000107805 */ /* 0x000fe4000001ff00 */
[----:B------:R-:W-:Y:S01]  /*03c0*/  IADD3 R6, PT, PT, -R4, RZ, RZ ;  /* 0x000000ff04067210 */ /* 0x000fe20007ffe1ff */
[----:B-1----:R-:W-:-:S04]  /*03d0*/  UIADD3 UR4, UP0, UPT, UR4, 0x20, URZ ;  /* 0x0000002004047890 */ /* 0x002fc8000ff1e0ff */
[----:B------:R-:W-:-:S12]  /*03e0*/  UIADD3.X UR5, UPT, UPT, URZ, UR5, URZ, UP0, !UPT ;  /* 0x00000005ff057290 */ /* 0x000fd800087fe4ff */
.L_x_3:
[----:B------:R-:W1:Y:S01]  /*03f0*/  LDC.64 R20, c[0x0][0x380] ;  /* 0x0000e000ff147b82 */ /* 0x000e620000000a00 */
[----:B------:R-:W-:Y:S01]  /*0400*/  MOV R13, UR5 ;  /* 0x00000005000d7c02 */ /* 0x000fe20008000f00 */
[----:B------:R-:W-:-:S04]  /*0410*/  IMAD.U32 R12, RZ, RZ, UR4 ;  /* 0x00000004ff0c7e24 */ /* 0x000fc8000f8e00ff */
[----:B------:R-:W-:-:S05]  /*0420*/  IMAD.WIDE R12, R8, 0x8, R12 ;  /* 0x00000008080c7825 */ /* 0x000fca00078e020c */
[----:B------:R-:W2:Y:S01]  /*0430*/  LDG.E.64 R14, desc[UR6][R12.64+-0x20] ;  /* 0xffffe0060c0e7981 */ /* 0x000ea2000c1e1b00 */
[----:B-1----:R-:W-:-:S05]  /*0440*/  IMAD.WIDE R20, R9, 0x8, R20 ;  /* 0x0000000809147825 */ /* 0x002fca00078e0214 */
[----:B---3--:R-:W2:Y:S01]  /*0450*/  LDG.E.64 R22, desc[UR6][R20.64] ;  /* 0x0000000614167981 */ /* 0x008ea2000c1e1b00 */
[----:B------:R-:W-:Y:S01]  /*0460*/  IMAD.WIDE R24, R0, 0x8, R20 ;  /* 0x0000000800187825 */ /* 0x000fe200078e0214 */
[----:B--2---:R-:W-:-:S07]  /*0470*/  DFMA R22, R22, R14, R16 ;  /* 0x0000000e1616722b */ /* 0x004fce0000000010 */
[----:B------:R1:W-:Y:S04]  /*0480*/  STG.E.64 desc[UR6][R10.64], R22 ;  /* 0x000000160a007986 */ /* 0x0003e8000c101b06 */
[----:B------:R-:W2:Y:S04]  /*0490*/  LDG.E.64 R16, desc[UR6][R24.64] ;  /* 0x0000000618107981 */ /* 0x000ea8000c1e1b00 */
[----:B------:R-:W2:Y:S01]  /*04a0*/  LDG.E.64 R14, desc[UR6][R12.64+-0x18] ;  /* 0xffffe8060c0e7981 */ /* 0x000ea2000c1e1b00 */
[----:B------:R-:W-:Y:S01]  /*04b0*/  IMAD.WIDE R26, R0, 0x8, R24 ;  /* 0x00000008001a7825 */ /* 0x000fe200078e0218 */
[----:B--2---:R-:W-:-:S07]  /*04c0*/  DFMA R16, R16, R14, R22 ;  /* 0x0000000e1010722b */ /* 0x004fce0000000016 */
[----:B------:R2:W-:Y:S04]  /*04d0*/  STG.E.64 desc[UR6][R10.64], R16 ;  /* 0x000000100a007986 */ /* 0x0005e8000c101b06 */
[----:B------:R-:W3:Y:S04]  /*04e0*/  LDG.E.64 R18, desc[UR6][R26.64] ;  /* 0x000000061a127981 */ /* 0x000ee8000c1e1b00 */
[----:B------:R-:W3:Y:S01]  /*04f0*/  LDG.E.64 R14, desc[UR6][R12.64+-0x10] ;  /* 0xfffff0060c0e7981 */ /* 0x000ee2000c1e1b00 */
[----:B------:R-:W-:Y:S01]  /*0500*/  IMAD.WIDE R20, R0, 0x8, R26 ;  /* 0x0000000800147825 */ /* 0x000fe200078e021a */
[----:B---3--:R-:W-:-:S07]  /*0510*/  DFMA R18, R18, R14, R16 ;  /* 0x0000000e1212722b */ /* 0x008fce0000000010 */
[----:B------:R3:W-:Y:S04]  /*0520*/  STG.E.64 desc[UR6][R10.64], R18 ;  /* 0x000000120a007986 */ /* 0x0007e8000c101b06 */
[----:B-1----:R-:W4:Y:S04]  /*0530*/  LDG.E.64 R22, desc[UR6][R20.64] ;  /* 0x0000000614167981 */ /* 0x002f28000c1e1b00 */
[----:B------:R-:W4:Y:S01]  /*0540*/  LDG.E.64 R14, desc[UR6][R12.64+-0x8] ;  /* 0xfffff8060c0e7981 */ /* 0x000f22000c1e1b00 */
[----:B------:R-:W-:Y:S01]  /*0550*/  IMAD.WIDE R24, R0, 0x8, R20 ;  /* 0x0000000800187825 */ /* 0x000fe200078e0214 */
[----:B----4-:R-:W-:-:S07]  /*0560*/  DFMA R22, R22, R14, R18 ;  /* 0x0000000e1616722b */ /* 0x010fce0000000012 */
[----:B------:R1:W-:Y:S04]  /*0570*/  STG.E.64 desc[UR6][R10.64], R22 ;  /* 0x000000160a007986 */ /* 0x0003e8000c101b06 */
[----:B--2---:R-:W2:Y:S04]  /*0580*/  LDG.E.64 R16, desc[UR6][R24.64] ;  /* 0x0000000618107981 */ /* 0x004ea8000c1e1b00 */
[----:B------:R-:W2:Y:S02]  /*0590*/  LDG.E.64 R14, desc[UR6][R12.64] ;  /* 0x000000060c0e7981 */ /* 0x000ea4000c1e1b00 */
[----:B--2---:R-:W-:Y:S01]  /*05a0*/  DFMA R16, R16, R14, R22 ;  /* 0x0000000e1010722b */ /* 0x004fe20000000016 */
[----:B------:R-:W-:-:S06]  /*05b0*/  IMAD.WIDE R14, R0, 0x8, R24 ;  /* 0x00000008000e7825 */ /* 0x000fcc00078e0218 */
[----:B------:R2:W-:Y:S04]  /*05c0*/  STG.E.64 desc[UR6][R10.64], R16 ;  /* 0x000000100a007986 */ /* 0x0005e8000c101b06 */
[----:B---3--:R-:W3:Y:S04]  /*05d0*/  LDG.E.64 R18, desc[UR6][R14.64] ;  /* 0x000000060e127981 */ /* 0x008ee8000c1e1b00 */
[----:B------:R-:W3:Y:S02]  /*05e0*/  LDG.E.64 R20, desc[UR6][R12.64+0x8] ;  /* 0x000008060c147981 */ /* 0x000ee4000c1e1b00 */
[----:B---3--:R-:W-:Y:S01]  /*05f0*/  DFMA R18, R18, R20, R16 ;  /* 0x000000141212722b */ /* 0x008fe20000000010 */
[----:B------:R-:W-:-:S06]  /*0600*/  IMAD.WIDE R20, R0, 0x8, R14 ;  /* 0x0000000800147825 */ /* 0x000fcc00078e020e */
[----:B------:R3:W-:Y:S04]  /*0610*/  STG.E.64 desc[UR6][R10.64], R18 ;  /* 0x000000120a007986 */ /* 0x0007e8000c101b06 */
[----:B-1----:R-:W4:Y:S04]  /*0620*/  LDG.E.64 R22, desc[UR6][R20.64] ;  /* 0x0000000614167981 */ /* 0x002f28000c1e1b00 */
[----:B------:R-:W4:Y:S01]  /*0630*/  LDG.E.64 R24, desc[UR6][R12.64+0x10] ;  /* 0x000010060c187981 */ /* 0x000f22000c1e1b00 */
[----:B------:R-:W-:Y:S01]  /*0640*/  VIADD R6, R6, 0x8 ;  /* 0x0000000806067836 */ /* 0x000fe20000000000 */
[----:B----4-:R-:W-:Y:S01]  /*0650*/  DFMA R22, R22, R24, R18 ;  /* 0x000000181616722b */ /* 0x010fe20000000012 */
[----:B------:R-:W-:-:S06]  /*0660*/  IMAD.WIDE R24, R0, 0x8, R20 ;  /* 0x0000000800187825 */ /* 0x000fcc00078e0214 */
[----:B------:R3:W-:Y:S04]  /*0670*/  STG.E.64 desc[UR6][R10.64], R22 ;  /* 0x000000160a007986 */ /* 0x0007e8000c101b06 */
[----:B------:R-:W4:Y:S04]  /*0680*/  LDG.E.64 R24, desc[UR6][R24.64] ;  /* 0x0000000618187981 */ /* 0x000f28000c1e1b00 */
[----:B--2---:R-:W4:Y:S01]  /*0690*/  LDG.E.64 R16, desc[UR6][R12.64+0x18] ;  /* 0x000018060c107981 */ /* 0x004f22000c1e1b00 */
[----:B------:R-:W-:Y:S01]  /*06a0*/  ISETP.NE.AND P0, PT, R6, RZ, PT ;  /* 0x000000ff0600720c */ /* 0x000fe20003f05270 */
[----:B------:R-:W-:Y:S01]  /*06b0*/  VIADD R8, R8, 0x8 ;  /* 0x0000000808087836 */ /* 0x000fe20000000000 */
[----:B------:R-:W-:Y:S01]  /*06c0*/  LEA R9, R0, R9, 0x3 ;  /* 0x0000000900097211 */ /* 0x000fe200078e18ff */
[----:B----4-:R-:W-:-:S07]  /*06d0*/  DFMA R16, R24, R16, R22 ;  /* 0x000000101810722b */ /* 0x010fce0000000016 */
[----:B------:R3:W-:Y:S03]  /*06e0*/  STG.E.64 desc[UR6][R10.64], R16 ;  /* 0x000000100a007986 */ /* 0x0007e6000c101b06 */
[----:B------:R-:W-:Y:S05]  /*06f0*/  @P0 BRA `(.L_x_3) ;  /* 0xfffffffc003c0947 */ /* 0x000fea000383ffff */
.L_x_2:
[----:B------:R-:W-:Y:S05]  /*0700*/  @!P1 EXIT ;  /* 0x000000000000994d */ /* 0x000fea0003800000 */
[----:B------:R-:W-:Y:S02]  /*0710*/  ISETP.GE.U32.AND P0, PT, R3, 0x4, PT ;  /* 0x000000040300780c */ /* 0x000fe40003f06070 */
[----:B------:R-:W-:-:S04]  /*0720*/  LOP3.LUT R6, R2, 0x3, RZ, 0xc0, !PT ;  /* 0x0000000302067812 */ /* 0x000fc800078ec0ff */
[----:B------:R-:W-:-:S07]  /*0730*/  ISETP.NE.AND P1, PT, R6, RZ, PT ;  /* 0x000000ff0600720c */ /* 0x000fce0003f25270 */
[----:B------:R-:W-:Y:S06]  /*0740*/  @!P0 BRA `(.L_x_4) ;  /* 0x0000000000688947 */ /* 0x000fec0003800000 */
[----:B------:R-:W1:Y:S01]  /*0750*/  LDC.64 R12, c[0x0][0x380] ;  /* 0x0000e000ff0c7b82 */ /* 0x000e620000000a00 */
[----:B------:R-:W-:Y:S01]  /*0760*/  IADD3 R15, PT, PT, R7, R4, RZ ;  /* 0x00000004070f7210 */ /* 0x000fe20007ffe0ff */
[----:B------:R-:W-:-:S06]  /*0770*/  IMAD R3, R4, R0, R5 ;  /* 0x0000000004037224 */ /* 0x000fcc00078e0205 */
[----:B------:R-:W2:Y:S01]  /*0780*/  LDC.64 R8, c[0x0][0x390] ;  /* 0x0000e400ff087b82 */ /* 0x000ea20000000a00 */
[----:B-1----:R-:W-:-:S04]  /*0790*/  IMAD.WIDE R12, R3, 0x8, R12 ;  /* 0x00000008030c7825 */ /* 0x002fc800078e020c */
[----:B--2---:R-:W-:Y:S02]  /*07a0*/  IMAD.WIDE R8, R15, 0x8, R8 ;  /* 0x000000080f087825 */ /* 0x004fe400078e0208 */
[----:B------:R-:W2:Y:S04]  /*07b0*/  LDG.E.64 R14, desc[UR6][R12.64] ;  /* 0x000000060c0e7981 */ /* 0x000ea8000c1e1b00 */
[----:B---3--:R-:W2:Y:S02]  /*07c0*/  LDG.E.64 R18, desc[UR6][R8.64] ;  /* 0x0000000608127981 */ /* 0x008ea4000c1e1b00 */
[----:B--2---:R-:W-:Y:S01]  /*07d0*/  DFMA R14, R14, R18, R16 ;  /* 0x000000120e0e722b */ /* 0x004fe20000000010 */
[----:B------:R-:W-:-:S06]  /*07e0*/  IMAD.WIDE R16, R0, 0x8, R12 ;  /* 0x0000000800107825 */ /* 0x000fcc00078e020c */
[----:B------:R1:W-:Y:S04]  /*07f0*/  STG.E.64 desc[UR6][R10.64], R14 ;  /* 0x0000000e0a007986 */ /* 0x0003e8000c101b06 */
[----:B------:R-:W2:Y:S04]  /*0800*/  LDG.E.64 R18, desc[UR6][R16.64] ;  /* 0x0000000610127981 */ /* 0x000ea8000c1e1b00 */
[----:B------:R-:W2:Y:S02]  /*0810*/  LDG.E.64 R20, desc[UR6][R8.64+0x8] ;  /* 0x0000080608147981 */ /* 0x000ea4000c1e1b00 */
        /* <DEDUP_REMOVED lines=9> */
[----:B------:R-:W2:Y:S01]  /*08b0*/  LDG.E.64 R16, desc[UR6][R8.64+0x18] ;  /* 0x0000180608107981 */ /* 0x000ea2000c1e1b00 */
[----:B------:R-:W-:Y:S01]  /*08c0*/  IADD3 R4, PT, PT, R4, 0x4, RZ ;  /* 0x0000000404047810 */ /* 0x000fe20007ffe0ff */
[----:B--2---:R-:W-:-:S07]  /*08d0*/  DFMA R16, R22, R16, R12 ;  /* 0x000000101610722b */ /* 0x004fce000000000c */
[----:B------:R1:W-:Y:S04]  /*08e0*/  STG.E.64 desc[UR6][R10.64], R16 ;  /* 0x000000100a007986 */ /* 0x0003e8000c101b06 */
.L_x_4:
[----:B------:R-:W-:Y:S05]  /*08f0*/  @!P1 EXIT ;  /* 0x000000000000994d */ /* 0x000fea0003800000 */
[----:B------:R-:W-:Y:S02]  /*0900*/  ISETP.NE.AND P0, PT, R6, 0x1, PT ;  /* 0x000000010600780c */ /* 0x000fe40003f05270 */
[----:B------:R-:W-:-:S04]  /*0910*/  LOP3.LUT R2, R2, 0x1, RZ, 0xc0, !PT ;  /* 0x0000000102027812 */ /* 0x000fc800078ec0ff */
[----:B------:R-:W-:-:S07]  /*0920*/  ISETP.NE.U32.AND P1, PT, R2, 0x1, PT ;  /* 0x000000010200780c */ /* 0x000fce0003f25070 */
[----:B------:R-:W-:Y:S06]  /*0930*/  @!P0 BRA `(.L_x_5) ;  /* 0x0000000000408947 */ /* 0x000fec0003800000 */
[----:B------:R-:W2:Y:S01]  /*0940*/  LDC.64 R2, c[0x0][0x380] ;  /* 0x0000e000ff027b82 */ /* 0x000ea20000000a00 */
[----:B-1----:R-:W-:Y:S02]  /*0950*/  IMAD R13, R4, R0, R5 ;  /* 0x00000000040d7224 */ /* 0x002fe400078e0205 */
[----:B------:R-:W-:-:S05]  /*0960*/  IMAD.IADD R15, R7, 0x1, R4 ;  /* 0x00000001070f7824 */ /* 0x000fca00078e0204 */
[----:B------:R-:W1:Y:S01]  /*0970*/  LDC.64 R8, c[0x0][0x390] ;  /* 0x0000e400ff087b82 */ /* 0x000e620000000a00 */
[----:B--2---:R-:W-:-:S05]  /*0980*/  IMAD.WIDE R12, R13, 0x8, R2 ;  /* 0x000000080d0c7825 */ /* 0x004fca00078e0202 */
[----:B------:R-:W2:Y:S01]  /*0990*/  LDG.E.64 R2, desc[UR6][R12.64] ;  /* 0x000000060c027981 */ /* 0x000ea2000c1e1b00 */
[----:B-1----:R-:W-:-:S05]  /*09a0*/  IMAD.WIDE R14, R15, 0x8, R8 ;  /* 0x000000080f0e7825 */ /* 0x002fca00078e0208 */
[----:B------:R-:W2:Y:S01]  /*09b0*/  LDG.E.64 R8, desc[UR6][R14.64] ;  /* 0x000000060e087981 */ /* 0x000ea2000c1e1b00 */
[----:B---3--:R-:W-:Y:S01]  /*09c0*/  IMAD.WIDE R18, R0, 0x8, R12 ;  /* 0x0000000800127825 */ /* 0x008fe200078e020c */
[----:B--2---:R-:W-:-:S07]  /*09d0*/  DFMA R2, R2, R8, R16 ;  /* 0x000000080202722b */ /* 0x004fce0000000010 */
[----:B------:R2:W-:Y:S04]  /*09e0*/  STG.E.64 desc[UR6][R10.64], R2 ;  /* 0x000000020a007986 */ /* 0x0005e8000c101b06 */
[----:B------:R-:W3:Y:S04]  /*09f0*/  LDG.E.64 R16, desc[UR6][R18.64] ;  /* 0x0000000612107981 */ /* 0x000ee8000c1e1b00 */
[----:B------:R-:W3:Y:S01]  /*0a00*/  LDG.E.64 R8, desc[UR6][R14.64+0x8] ;  /* 0x000008060e087981 */ /* 0x000ee2000c1e1b00 */
[----:B------:R-:W-:Y:S01]  /*0a10*/  IADD3 R4, PT, PT, R4, 0x2, RZ ;  /* 0x0000000204047810 */ /* 0x000fe20007ffe0ff */
[----:B---3--:R-:W-:-:S07]  /*0a20*/  DFMA R16, R16, R8, R2 ;  /* 0x000000081010722b */ /* 0x008fce0000000002 */
[----:B------:R2:W-:Y:S04]  /*0a30*/  STG.E.64 desc[UR6][R10.64], R16 ;  /* 0x000000100a007986 */ /* 0x0005e8000c101b06 */
.L_x_5:
[----:B------:R-:W-:Y:S05]  /*0a40*/  @P1 EXIT ;  /* 0x000000000000194d */ /* 0x000fea0003800000 */
[----:B--2---:R-:W2:Y:S01]  /*0a50*/  LDC.64 R2, c[0x0][0x380] ;  /* 0x0000e000ff027b82 */ /* 0x004ea20000000a00 */
[----:B------:R-:W-:Y:S01]  /*0a60*/  IMAD R5, R4, R0, R5 ;  /* 0x0000000004057224 */ /* 0x000fe200078e0205 */
[----:B------:R-:W-:-:S06]  /*0a70*/  IADD3 R7, PT, PT, R7, R4, RZ ;  /* 0x0000000407077210 */ /* 0x000fcc0007ffe0ff */
[----:B------:R-:W4:Y:S01]  /*0a80*/  LDC.64 R8, c[0x0][0x390] ;  /* 0x0000e400ff087b82 */ /* 0x000f220000000a00 */
[----:B--2---:R-:W-:-:S06]  /*0a90*/  IMAD.WIDE R2, R5, 0x8, R2 ;  /* 0x0000000805027825 */ /* 0x004fcc00078e0202 */
[----:B------:R-:W1:Y:S01]  /*0aa0*/  LDG.E.64 R2, desc[UR6][R2.64] ;  /* 0x0000000602027981 */ /* 0x000e62000c1e1b00 */
[----:B----4-:R-:W-:-:S06]  /*0ab0*/  IMAD.WIDE R4, R7, 0x8, R8 ;  /* 0x0000000807047825 */ /* 0x010fcc00078e0208 */
[----:B------:R-:W1:Y:S02]  /*0ac0*/  LDG.E.64 R4, desc[UR6][R4.64] ;  /* 0x0000000604047981 */ /* 0x000e64000c1e1b00 */
[----:B-1-3--:R-:W-:-:S07]  /*0ad0*/  DFMA R16, R2, R4, R16 ;  /* 0x000000040210722b */ /* 0x00afce0000000010 */
[----:B------:R-:W-:Y:S01]  /*0ae0*/  STG.E.64 desc[UR6][R10.64], R16 ;  /* 0x000000100a007986 */ /* 0x000fe2000c101b06 */
[----:B------:R-:W-:Y:S05]  /*0af0*/  EXIT ;  /* 0x000000000000794d */ /* 0x000fea0003800000 */
.L_x_6:
        /* <DEDUP_REMOVED lines=16> */
.L_x_9:


//--------------------- .nv.shared.reserved.0     --------------------------
	.section	.nv.shared.reserved.0,"aw",@nobits
	.weak		__nv_reservedSMEM_offset_0_alias
	.size		__nv_reservedSMEM_offset_0_alias, 0, 64
	.other		__nv_reservedSMEM_offset_0_alias,@"STO_CUDA_RESERVED_SHARED STV_DEFAULT"
__nv_reservedSMEM_offset_0_alias:
	.zero		0
	.zero		64


//--------------------- .nv.constant0._Z4geomiPdS_S_S_ --------------------------
	.section	.nv.constant0._Z4geomiPdS_S_S_,"a",@progbits
	.sectionflags	@""
	.align	4
.nv.constant0._Z4geomiPdS_S_S_:
	.zero		936


//--------------------- .nv.constant0._Z5gadd2PdS_i --------------------------
	.section	.nv.constant0._Z5gadd2PdS_i,"a",@progbits
	.sectionflags	@""
	.align	4
.nv.constant0._Z5gadd2PdS_i:
	.zero		916


//--------------------- .nv.constant0._Z4gmxmPdiS_iS_i --------------------------
	.section	.nv.constant0._Z4gmxmPdiS_iS_i,"a",@progbits
	.sectionflags	@""
	.align	4
.nv.constant0._Z4gmxmPdiS_iS_i:
	.zero		940


//--------------------- SYMBOLS --------------------------

	.type		.nv.reservedSmem.offset0,@object
	.size		.nv.reservedSmem.offset0,0x4
